//
// Generated by NVIDIA NVVM Compiler
//
// Compiler Build ID: CL-36424714
// Cuda compilation tools, release 13.0, V13.0.88
// Based on NVVM 20.0.0
//

.version 9.0
.target sm_100
.address_size 64

	// .globl	_Z6kernelPPi
.extern .func  (.param .b32 func_retval0) vprintf
(
	.param .b64 vprintf_param_0,
	.param .b64 vprintf_param_1
)
;
.global .align 1 .b8 $str[4] = {37, 100, 10};

.visible .entry _Z6kernelPPi(
	.param .u64 .ptr .align 1 _Z6kernelPPi_param_0
)
{
	.local .align 8 .b8 	__local_depot0[8];
	.reg .b64 	%SP;
	.reg .b64 	%SPL;
	.reg .b32 	%r<10>;
	.reg .b64 	%rd<10>;

	mov.u64 	%SPL, __local_depot0;
	cvta.local.u64 	%SP, %SPL;
	ld.param.u64 	%rd1, [_Z6kernelPPi_param_0];
	add.u64 	%rd2, %SP, 0;
	add.u64 	%rd3, %SPL, 0;
	cvta.to.global.u64 	%rd4, %rd1;
	ld.global.u64 	%rd5, [%rd4];
	ld.u32 	%r1, [%rd5];
	st.local.u32 	[%rd3], %r1;
	mov.u64 	%rd6, $str;
	cvta.global.u64 	%rd7, %rd6;
	{ // callseq 0, 0
	.param .b64 param0;
	st.param.b64 	[param0], %rd7;
	.param .b64 param1;
	st.param.b64 	[param1], %rd2;
	.param .b32 retval0;
	call.uni (retval0), 
	vprintf, 
	(
	param0, 
	param1
	);
	ld.param.b32 	%r2, [retval0];
	} // callseq 0
	ld.global.u64 	%rd8, [%rd4+8];
	ld.u32 	%r4, [%rd8];
	st.local.u32 	[%rd3], %r4;
	{ // callseq 1, 0
	.param .b64 param0;
	st.param.b64 	[param0], %rd7;
	.param .b64 param1;
	st.param.b64 	[param1], %rd2;
	.param .b32 retval0;
	call.uni (retval0), 
	vprintf, 
	(
	param0, 
	param1
	);
	ld.param.b32 	%r5, [retval0];
	} // callseq 1
	ld.global.u64 	%rd9, [%rd4+16];
	ld.u32 	%r7, [%rd9];
	st.local.u32 	[%rd3], %r7;
	{ // callseq 2, 0
	.param .b64 param0;
	st.param.b64 	[param0], %rd7;
	.param .b64 param1;
	st.param.b64 	[param1], %rd2;
	.param .b32 retval0;
	call.uni (retval0), 
	vprintf, 
	(
	param0, 
	param1
	);
	ld.param.b32 	%r8, [retval0];
	} // callseq 2
	ret;

}


// ===== COMPILED SASS (sm_100) =====

	.target	sm_100

	.elftype	@"ET_EXEC"


//--------------------- .note.nv.tkinfo           --------------------------
	.section	.note.nv.tkinfo,"",@"SHT_NOTE"
	.sectionflags	@"SHF_NOTE_NV_TKINFO"
	.tkinfo
        /*0018*/ 	.word	0x00000002
        /*0030*/ 	.string	""
        /*0030*/ 	.string	"ptxas"
        /*0030*/ 	.string	"Cuda compilation tools, release 13.0, V13.0.88"
        /*0030*/ 	.string	"Build cuda_13.0.r13.0/compiler.36424714_0"
        /*0030*/ 	.string	"-arch sm_100 -m 64 "



//--------------------- .note.nv.cuinfo           --------------------------
	.section	.note.nv.cuinfo,"",@"SHT_NOTE"
	.sectionflags	@"SHF_NOTE_NV_CUINFO"
        /*0018*/ 	.short	0x0002
        /*001a*/ 	.short	0x0064
        /*001c*/ 	.short	0x0082
	.zero		2


//--------------------- .nv.info                  --------------------------
	.section	.nv.info,"",@"SHT_CUDA_INFO"
	.align	4


	//----- nvinfo : EIATTR_REGCOUNT
	.align		4
        /*0000*/ 	.byte	0x04, 0x2f
        /*0002*/ 	.short	(.L_2 - .L_1)
	.align		4
.L_1:
        /*0004*/ 	.word	index@(_Z6kernelPPi)
        /*0008*/ 	.word	0x00000018


	//----- nvinfo : EIATTR_FRAME_SIZE
	.align		4
.L_2:
        /*000c*/ 	.byte	0x04, 0x11
        /*000e*/ 	.short	(.L_4 - .L_3)
	.align		4
.L_3:
        /*0010*/ 	.word	index@(_Z6kernelPPi)
        /*0014*/ 	.word	0x00000008


	//----- nvinfo : EIATTR_MIN_STACK_SIZE
	.align		4
.L_4:
        /*0018*/ 	.byte	0x04, 0x12
        /*001a*/ 	.short	(.L_6 - .L_5)
	.align		4
.L_5:
        /*001c*/ 	.word	index@(_Z6kernelPPi)
        /*0020*/ 	.word	0x00000008
.L_6:


//--------------------- .nv.compat                --------------------------
	.section	.nv.compat,"",@"SHT_CUDA_COMPAT_INFO"
	.align	4
        /*0000*/ 	.byte	0x02, 0x09, 0x00, 0x00, 0x02, 0x02, 0x01, 0x00, 0x02, 0x05, 0x05, 0x00, 0x03, 0x07, 0x01, 0x01
        /*0010*/ 	.byte	0x02, 0x03, 0x00, 0x00, 0x02, 0x06, 0x01, 0x00, 0x04, 0x0b, 0x08, 0x00, 0x09, 0x00, 0x00, 0x00
        /*0020*/ 	.byte	0x00, 0x00, 0x00, 0x00


//--------------------- .nv.info._Z6kernelPPi     --------------------------
	.section	.nv.info._Z6kernelPPi,"",@"SHT_CUDA_INFO"
	.sectionflags	@""
	.align	4


	//----- nvinfo : EIATTR_CUDA_API_VERSION
	.align		4
        /*0000*/ 	.byte	0x04, 0x37
        /*0002*/ 	.short	(.L_8 - .L_7)
.L_7:
        /*0004*/ 	.word	0x00000082


	//----- nvinfo : EIATTR_KPARAM_INFO
	.align		4
.L_8:
        /*0008*/ 	.byte	0x04, 0x17
        /*000a*/ 	.short	(.L_10 - .L_9)
.L_9:
        /*000c*/ 	.word	0x00000000
        /*0010*/ 	.short	0x0000
        /*0012*/ 	.short	0x0000
        /*0014*/ 	.byte	0x00, 0xf5, 0x21, 0x00


	//----- nvinfo : EIATTR_SPARSE_MMA_MASK
	.align		4
.L_10:
        /*0018*/ 	.byte	0x03, 0x50
        /*001a*/ 	.short	0x0000


	//----- nvinfo : EIATTR_MAXREG_COUNT
	.align		4
        /*001c*/ 	.byte	0x03, 0x1b
        /*001e*/ 	.short	0x00ff


	//----- nvinfo : EIATTR_EXTERNS
	.align		4
        /*0020*/ 	.byte	0x04, 0x0f
        /*0022*/ 	.short	(.L_12 - .L_11)


	//   ....[0]....
	.align		4
.L_11:
        /*0024*/ 	.word	index@(vprintf)


	//----- nvinfo : EIATTR_MERCURY_ISA_VERSION
	.align		4
.L_12:
        /*0028*/ 	.byte	0x03, 0x5f
        /*002a*/ 	.short	0x0101


	//----- nvinfo : EIATTR_VRC_CTA_INIT_COUNT
	.align		4
        /*002c*/ 	.byte	0x02, 0x4a
	.zero		1
	.zero		1


	//----- nvinfo : EIATTR_SYSCALL_OFFSETS
	.align		4
        /*0030*/ 	.byte	0x04, 0x46
        /*0032*/ 	.short	(.L_14 - .L_13)


	//   ....[0]....
.L_13:
        /*0034*/ 	.word	0x00000130


	//   ....[1]....
        /*0038*/ 	.word	0x000001f0


	//   ....[2]....
        /*003c*/ 	.word	0x000002b0


	//----- nvinfo : EIATTR_EXIT_INSTR_OFFSETS
	.align		4
.L_14:
        /*0040*/ 	.byte	0x04, 0x1c
        /*0042*/ 	.short	(.L_16 - .L_15)


	//   ....[0]....
.L_15:
        /*0044*/ 	.word	0x000002c0


	//----- nvinfo : EIATTR_CBANK_PARAM_SIZE
	.align		4
.L_16:
        /*0048*/ 	.byte	0x03, 0x19
        /*004a*/ 	.short	0x0008


	//----- nvinfo : EIATTR_PARAM_CBANK
	.align		4
        /*004c*/ 	.byte	0x04, 0x0a
        /*004e*/ 	.short	(.L_18 - .L_17)
	.align		4
.L_17:
        /*0050*/ 	.word	index@(.nv.constant0._Z6kernelPPi)
        /*0054*/ 	.short	0x0380
        /*0056*/ 	.short	0x0008


	//----- nvinfo : EIATTR_SW_WAR
	.align		4
.L_18:
        /*0058*/ 	.byte	0x04, 0x36
        /*005a*/ 	.short	(.L_20 - .L_19)
.L_19:
        /*005c*/ 	.word	0x00000008
.L_20:


//--------------------- .nv.callgraph             --------------------------
	.section	.nv.callgraph,"",@"SHT_CUDA_CALLGRAPH"
	.align	4
	.sectionentsize	8
	.align		4
        /*0000*/ 	.word	0x00000000
	.align		4
        /*0004*/ 	.word	0xffffffff
	.align		4
        /*0008*/ 	.word	index@(_Z6kernelPPi)
	.align		4
        /*000c*/ 	.word	index@(vprintf)
	.align		4
        /*0010*/ 	.word	0x00000000
	.align		4
        /*0014*/ 	.word	0xfffffffe
	.align		4
        /*0018*/ 	.word	0x00000000
	.align		4
        /*001c*/ 	.word	0xfffffffd
	.align		4
        /*0020*/ 	.word	0x00000000
	.align		4
        /*0024*/ 	.word	0xfffffffc


//--------------------- .nv.constant4             --------------------------
	.section	.nv.constant4,"a",@progbits
	.align	8
	.align		8
.nv.constant4:
        /*0000*/ 	.dword	vprintf
	.align		8
        /*0008*/ 	.dword	$str


//--------------------- .text._Z6kernelPPi        --------------------------
	.section	.text._Z6kernelPPi,"ax",@progbits
	.align	128
        .global         _Z6kernelPPi
        .type           _Z6kernelPPi,@function
        .size           _Z6kernelPPi,(.L_x_4 - _Z6kernelPPi)
        .other          _Z6kernelPPi,@"STO_CUDA_ENTRY STV_DEFAULT"
_Z6kernelPPi:
.text._Z6kernelPPi:
[----:B------:R-:W0:Y:S08]  /*0000*/  LDC R1, c[0x0][0x37c] ;  /* 0x0000df00ff017b82 */ /* 0x000e300000000800 */
[----:B------:R-:W1:Y:S01]  /*0010*/  LDC.64 R6, c[0x0][0x380] ;  /* 0x0000e000ff067b82 */ /* 0x000e620000000a00 */
[----:B------:R-:W1:Y:S01]  /*0020*/  LDCU.64 UR36, c[0x0][0x358] ;  /* 0x00006b00ff2477ac */ /* 0x000e620008000a00 */
[----:B0-----:R-:W-:Y:S01]  /*0030*/  VIADD R1, R1, 0xfffffff8 ;  /* 0xfffffff801017836 */ /* 0x001fe20000000000 */
[----:B------:R-:W0:Y:S01]  /*0040*/  LDCU UR4, c[0x0][0x2f8] ;  /* 0x00005f00ff0477ac */ /* 0x000e220008000800 */
[----:B------:R-:W-:Y:S01]  /*0050*/  MOV R2, 0x0 ;  /* 0x0000000000027802 */ /* 0x000fe20000000f00 */
[----:B------:R-:W2:Y:S01]  /*0060*/  LDCU UR5, c[0x0][0x2fc] ;  /* 0x00005f80ff0577ac */ /* 0x000ea20008000800 */
[----:B------:R-:W3:Y:S01]  /*0070*/  LDCU.64 UR6, c[0x4][0x8] ;  /* 0x01000100ff0677ac */ /* 0x000ee20008000a00 */
[----:B-1----:R-:W4:Y:S04]  /*0080*/  LDG.E.64 R6, desc[UR36][R6.64] ;  /* 0x0000002406067981 */ /* 0x002f28000c1e1b00 */
[----:B----4-:R1:W4:Y:S01]  /*0090*/  LD.E R0, desc[UR36][R6.64] ;  /* 0x0000002406007980 */ /* 0x010322000c101900 */
[----:B------:R1:W4:Y:S01]  /*00a0*/  LDC.64 R8, c[0x4][R2] ;  /* 0x0100000002087b82 */ /* 0x0003220000000a00 */
[----:B0-----:R-:W-:Y:S01]  /*00b0*/  IADD3 R16, P0, PT, R1, UR4, RZ ;  /* 0x0000000401107c10 */ /* 0x001fe2000ff1e0ff */
[----:B---3--:R-:W-:Y:S01]  /*00c0*/  IMAD.U32 R5, RZ, RZ, UR7 ;  /* 0x00000007ff057e24 */ /* 0x008fe2000f8e00ff */
[----:B------:R-:W-:-:S03]  /*00d0*/  MOV R4, UR6 ;  /* 0x0000000600047c02 */ /* 0x000fc60008000f00 */
[----:B--2---:R-:W-:Y:S02]  /*00e0*/  IMAD.X R17, RZ, RZ, UR5, P0 ;  /* 0x00000005ff117e24 */ /* 0x004fe400080e06ff */
[----:B-1----:R-:W-:-:S03]  /*00f0*/  IMAD.MOV.U32 R6, RZ, RZ, R16 ;  /* 0x000000ffff067224 */ /* 0x002fc600078e0010 */
[----:B------:R-:W-:Y:S01]  /*0100*/  MOV R7, R17 ;  /* 0x0000001100077202 */ /* 0x000fe20000000f00 */
[----:B----4-:R0:W-:Y:S06]  /*0110*/  STL [R1], R0 ;  /* 0x0000000001007387 */ /* 0x0101ec0000100800 */
[----:B------:R-:W-:-:S07]  /*0120*/  LEPC R20, `(.L_x_0) ;  /* 0x000000001014794e */ /* 0x000fce0000000000 */
[----:B0-----:R-:W-:Y:S05]  /*0130*/  CALL.ABS.NOINC R8 ;  /* 0x0000000008007343 */ /* 0x001fea0003c00000 */
.L_x_0:
[----:B------:R-:W0:Y:S01]  /*0140*/  LDC.64 R10, c[0x0][0x380] ;  /* 0x0000e000ff0a7b82 */ /* 0x000e220000000a00 */
[----:B------:R-:W1:Y:S01]  /*0150*/  LDCU.64 UR4, c[0x4][0x8] ;  /* 0x01000100ff0477ac */ /* 0x000e620008000a00 */
[----:B0-----:R-:W2:Y:S04]  /*0160*/  LDG.E.64 R8, desc[UR36][R10.64+0x8] ;  /* 0x000008240a087981 */ /* 0x001ea8000c1e1b00 */
[----:B--2---:R-:W2:Y:S02]  /*0170*/  LD.E R8, desc[UR36][R8.64] ;  /* 0x0000002408087980 */ /* 0x004ea4000c101900 */
[----:B------:R0:W3:Y:S01]  /*0180*/  LDC.64 R12, c[0x4][R2] ;  /* 0x01000000020c7b82 */ /* 0x0000e20000000a00 */
[----:B-1----:R-:W-:Y:S01]  /*0190*/  IMAD.U32 R4, RZ, RZ, UR4 ;  /* 0x00000004ff047e24 */ /* 0x002fe2000f8e00ff */
[----:B------:R-:W-:Y:S01]  /*01a0*/  MOV R5, UR5 ;  /* 0x0000000500057c02 */ /* 0x000fe20008000f00 */
[----:B------:R-:W-:Y:S01]  /*01b0*/  IMAD.MOV.U32 R6, RZ, RZ, R16 ;  /* 0x000000ffff067224 */ /* 0x000fe200078e0010 */
[----:B------:R-:W-:Y:S01]  /*01c0*/  MOV R7, R17 ;  /* 0x0000001100077202 */ /* 0x000fe20000000f00 */
[----:B--23--:R0:W-:Y:S06]  /*01d0*/  STL [R1], R8 ;  /* 0x0000000801007387 */ /* 0x00c1ec0000100800 */
[----:B------:R-:W-:-:S07]  /*01e0*/  LEPC R20, `(.L_x_1) ;  /* 0x000000001014794e */ /* 0x000fce0000000000 */
[----:B0-----:R-:W-:Y:S05]  /*01f0*/  CALL.ABS.NOINC R12 ;  /* 0x000000000c007343 */ /* 0x001fea0003c00000 */
.L_x_1:
[----:B------:R-:W0:Y:S01]  /*0200*/  LDC.64 R10, c[0x0][0x380] ;  /* 0x0000e000ff0a7b82 */ /* 0x000e220000000a00 */
[----:B------:R-:W1:Y:S01]  /*0210*/  LDCU.64 UR4, c[0x4][0x8] ;  /* 0x01000100ff0477ac */ /* 0x000e620008000a00 */
[----:B0-----:R-:W2:Y:S04]  /*0220*/  LDG.E.64 R8, desc[UR36][R10.64+0x10] ;  /* 0x000010240a087981 */ /* 0x001ea8000c1e1b00 */
[----:B--2---:R-:W2:Y:S02]  /*0230*/  LD.E R8, desc[UR36][R8.64] ;  /* 0x0000002408087980 */ /* 0x004ea4000c101900 */
[----:B------:R-:W0:Y:S01]  /*0240*/  LDC.64 R2, c[0x4][R2] ;  /* 0x0100000002027b82 */ /* 0x000e220000000a00 */
[----:B-1----:R-:W-:Y:S01]  /*0250*/  IMAD.U32 R4, RZ, RZ, UR4 ;  /* 0x00000004ff047e24 */ /* 0x002fe2000f8e00ff */
[----:B------:R-:W-:Y:S01]  /*0260*/  MOV R5, UR5 ;  /* 0x0000000500057c02 */ /* 0x000fe20008000f00 */
[----:B------:R-:W-:Y:S01]  /*0270*/  IMAD.MOV.U32 R6, RZ, RZ, R16 ;  /* 0x000000ffff067224 */ /* 0x000fe200078e0010 */
[----:B------:R-:W-:Y:S01]  /*0280*/  MOV R7, R17 ;  /* 0x0000001100077202 */ /* 0x000fe20000000f00 */
[----:B0-2---:R1:W-:Y:S06]  /*0290*/  STL [R1], R8 ;  /* 0x0000000801007387 */ /* 0x0053ec0000100800 */
[----:B------:R-:W-:-:S07]  /*02a0*/  LEPC R20, `(.L_x_2) ;  /* 0x000000001014794e */ /* 0x000fce0000000000 */
[----:B-1----:R-:W-:Y:S05]  /*02b0*/  CALL.ABS.NOINC R2 ;  /* 0x0000000002007343 */ /* 0x002fea0003c00000 */
.L_x_2:
[----:B------:R-:W-:Y:S05]  /*02c0*/  EXIT ;  /* 0x000000000000794d */ /* 0x000fea0003800000 */
.L_x_3:
[----:B------:R-:W-:-:S00]  /*02d0*/  BRA `(.L_x_3) ;  /* 0xfffffffc00fc7947 */ /* 0x000fc0000383ffff */
[----:B------:R-:W-:-:S00]  /*02e0*/  NOP ;  /* 0x0000000000007918 */ /* 0x000fc00000000000 */
        /* <DEDUP_REMOVED lines=9> */
.L_x_4:


//--------------------- .nv.global.init           --------------------------
	.section	.nv.global.init,"aw",@progbits
.nv.global.init:
	.type		$str,@object
	.size		$str,(.L_0 - $str)
$str:
        /*0000*/ 	.byte	0x25, 0x64, 0x0a, 0x00
.L_0:


//--------------------- .nv.shared.reserved.0     --------------------------
	.section	.nv.shared.reserved.0,"aw",@nobits
	.weak		__nv_reservedSMEM_offset_0_alias
	.size		__nv_reservedSMEM_offset_0_alias, 0, 64
	.other		__nv_reservedSMEM_offset_0_alias,@"STO_CUDA_RESERVED_SHARED STV_DEFAULT"
__nv_reservedSMEM_offset_0_alias:
	.zero		0
	.zero		64


//--------------------- .nv.constant0._Z6kernelPPi --------------------------
	.section	.nv.constant0._Z6kernelPPi,"a",@progbits
	.sectionflags	@""
	.align	4
.nv.constant0._Z6kernelPPi:
	.zero		904


//--------------------- SYMBOLS --------------------------

	.type		.nv.reservedSmem.offset0,@object
	.size		.nv.reservedSmem.offset0,0x4
	.type		vprintf,@function
